//
// Generated by NVIDIA NVVM Compiler
//
// Compiler Build ID: CL-36424714
// Cuda compilation tools, release 13.0, V13.0.88
// Based on NVVM 20.0.0
//

.version 9.0
.target sm_100
.address_size 64

	// .globl	_Z4cubePfS_

.visible .entry _Z4cubePfS_(
	.param .u64 .ptr .align 1 _Z4cubePfS__param_0,
	.param .u64 .ptr .align 1 _Z4cubePfS__param_1
)
{


	ret;

}


// ===== COMPILED SASS (sm_100) =====

	.target	sm_100

	.elftype	@"ET_EXEC"


//--------------------- .note.nv.tkinfo           --------------------------
	.section	.note.nv.tkinfo,"",@"SHT_NOTE"
	.sectionflags	@"SHF_NOTE_NV_TKINFO"
	.tkinfo
        /*0018*/ 	.word	0x00000002
        /*0030*/ 	.string	""
        /*0030*/ 	.string	"ptxas"
        /*0030*/ 	.string	"Cuda compilation tools, release 13.0, V13.0.88"
        /*0030*/ 	.string	"Build cuda_13.0.r13.0/compiler.36424714_0"
        /*0030*/ 	.string	"-arch sm_100 -m 64 "



//--------------------- .note.nv.cuinfo           --------------------------
	.section	.note.nv.cuinfo,"",@"SHT_NOTE"
	.sectionflags	@"SHF_NOTE_NV_CUINFO"
        /*0018*/ 	.short	0x0002
        /*001a*/ 	.short	0x0064
        /*001c*/ 	.short	0x0082
	.zero		2


//--------------------- .nv.info                  --------------------------
	.section	.nv.info,"",@"SHT_CUDA_INFO"
	.align	4


	//----- nvinfo : EIATTR_REGCOUNT
	.align		4
        /*0000*/ 	.byte	0x04, 0x2f
        /*0002*/ 	.short	(.L_1 - .L_0)
	.align		4
.L_0:
        /*0004*/ 	.word	index@(_Z4cubePfS_)
        /*0008*/ 	.word	0x00000004


	//----- nvinfo : EIATTR_FRAME_SIZE
	.align		4
.L_1:
        /*000c*/ 	.byte	0x04, 0x11
        /*000e*/ 	.short	(.L_3 - .L_2)
	.align		4
.L_2:
        /*0010*/ 	.word	index@(_Z4cubePfS_)
        /*0014*/ 	.word	0x00000000


	//----- nvinfo : EIATTR_MIN_STACK_SIZE
	.align		4
.L_3:
        /*0018*/ 	.byte	0x04, 0x12
        /*001a*/ 	.short	(.L_5 - .L_4)
	.align		4
.L_4:
        /*001c*/ 	.word	index@(_Z4cubePfS_)
        /*0020*/ 	.word	0x00000000
.L_5:


//--------------------- .nv.compat                --------------------------
	.section	.nv.compat,"",@"SHT_CUDA_COMPAT_INFO"
	.align	4
        /*0000*/ 	.byte	0x02, 0x09, 0x00, 0x00, 0x02, 0x02, 0x01, 0x00, 0x02, 0x05, 0x05, 0x00, 0x03, 0x07, 0x01, 0x01
        /*0010*/ 	.byte	0x02, 0x03, 0x00, 0x00, 0x02, 0x06, 0x01, 0x00, 0x04, 0x0b, 0x08, 0x00, 0x09, 0x00, 0x00, 0x00
        /*0020*/ 	.byte	0x00, 0x00, 0x00, 0x00


//--------------------- .nv.info._Z4cubePfS_      --------------------------
	.section	.nv.info._Z4cubePfS_,"",@"SHT_CUDA_INFO"
	.sectionflags	@""
	.align	4


	//----- nvinfo : EIATTR_CUDA_API_VERSION
	.align		4
        /*0000*/ 	.byte	0x04, 0x37
        /*0002*/ 	.short	(.L_7 - .L_6)
.L_6:
        /*0004*/ 	.word	0x00000082


	//----- nvinfo : EIATTR_KPARAM_INFO
	.align		4
.L_7:
        /*0008*/ 	.byte	0x04, 0x17
        /*000a*/ 	.short	(.L_9 - .L_8)
.L_8:
        /*000c*/ 	.word	0x00000000
        /*0010*/ 	.short	0x0001
        /*0012*/ 	.short	0x0008
        /*0014*/ 	.byte	0x00, 0xf5, 0x21, 0x00


	//----- nvinfo : EIATTR_KPARAM_INFO
	.align		4
.L_9:
        /*0018*/ 	.byte	0x04, 0x17
        /*001a*/ 	.short	(.L_11 - .L_10)
.L_10:
        /*001c*/ 	.word	0x00000000
        /*0020*/ 	.short	0x0000
        /*0022*/ 	.short	0x0000
        /*0024*/ 	.byte	0x00, 0xf5, 0x21, 0x00


	//----- nvinfo : EIATTR_SPARSE_MMA_MASK
	.align		4
.L_11:
        /*0028*/ 	.byte	0x03, 0x50
        /*002a*/ 	.short	0x0000


	//----- nvinfo : EIATTR_MAXREG_COUNT
	.align		4
        /*002c*/ 	.byte	0x03, 0x1b
        /*002e*/ 	.short	0x00ff


	//----- nvinfo : EIATTR_MERCURY_ISA_VERSION
	.align		4
        /*0030*/ 	.byte	0x03, 0x5f
        /*0032*/ 	.short	0x0101


	//----- nvinfo : EIATTR_VRC_CTA_INIT_COUNT
	.align		4
        /*0034*/ 	.byte	0x02, 0x4a
	.zero		1
	.zero		1


	//----- nvinfo : EIATTR_EXIT_INSTR_OFFSETS
	.align		4
        /*0038*/ 	.byte	0x04, 0x1c
        /*003a*/ 	.short	(.L_13 - .L_12)


	//   ....[0]....
.L_12:
        /*003c*/ 	.word	0x00000010


	//----- nvinfo : EIATTR_CBANK_PARAM_SIZE
	.align		4
.L_13:
        /*0040*/ 	.byte	0x03, 0x19
        /*0042*/ 	.short	0x0010


	//----- nvinfo : EIATTR_PARAM_CBANK
	.align		4
        /*0044*/ 	.byte	0x04, 0x0a
        /*0046*/ 	.short	(.L_15 - .L_14)
	.align		4
.L_14:
        /*0048*/ 	.word	index@(.nv.constant0._Z4cubePfS_)
        /*004c*/ 	.short	0x0380
        /*004e*/ 	.short	0x0010


	//----- nvinfo : EIATTR_SW_WAR
	.align		4
.L_15:
        /*0050*/ 	.byte	0x04, 0x36
        /*0052*/ 	.short	(.L_17 - .L_16)
.L_16:
        /*0054*/ 	.word	0x00000008
.L_17:


//--------------------- .nv.callgraph             --------------------------
	.section	.nv.callgraph,"",@"SHT_CUDA_CALLGRAPH"
	.align	4
	.sectionentsize	8
	.align		4
        /*0000*/ 	.word	0x00000000
	.align		4
        /*0004*/ 	.word	0xffffffff
	.align		4
        /*0008*/ 	.word	0x00000000
	.align		4
        /*000c*/ 	.word	0xfffffffe
	.align		4
        /*0010*/ 	.word	0x00000000
	.align		4
        /*0014*/ 	.word	0xfffffffd
	.align		4
        /*0018*/ 	.word	0x00000000
	.align		4
        /*001c*/ 	.word	0xfffffffc


//--------------------- .text._Z4cubePfS_         --------------------------
	.section	.text._Z4cubePfS_,"ax",@progbits
	.align	128
        .global         _Z4cubePfS_
        .type           _Z4cubePfS_,@function
        .size           _Z4cubePfS_,(.L_x_1 - _Z4cubePfS_)
        .other          _Z4cubePfS_,@"STO_CUDA_ENTRY STV_DEFAULT"
_Z4cubePfS_:
.text._Z4cubePfS_:
[----:B------:R-:W-:Y:S01]  /*0000*/  LDC R1, c[0x0][0x37c] ;  /* 0x0000df00ff017b82 */ /* 0x000fe20000000800 */
[----:B------:R-:W-:Y:S05]  /*0010*/  EXIT ;  /* 0x000000000000794d */ /* 0x000fea0003800000 */
.L_x_0:
[----:B------:R-:W-:-:S00]  /*0020*/  BRA `(.L_x_0) ;  /* 0xfffffffc00fc7947 */ /* 0x000fc0000383ffff */
[----:B------:R-:W-:-:S00]  /*0030*/  NOP ;  /* 0x0000000000007918 */ /* 0x000fc00000000000 */
        /* <DEDUP_REMOVED lines=12> */
.L_x_1:


//--------------------- .nv.shared.reserved.0     --------------------------
	.section	.nv.shared.reserved.0,"aw",@nobits
	.weak		__nv_reservedSMEM_offset_0_alias
	.size		__nv_reservedSMEM_offset_0_alias, 0, 64
	.other		__nv_reservedSMEM_offset_0_alias,@"STO_CUDA_RESERVED_SHARED STV_DEFAULT"
__nv_reservedSMEM_offset_0_alias:
	.zero		0
	.zero		64


//--------------------- .nv.constant0._Z4cubePfS_ --------------------------
	.section	.nv.constant0._Z4cubePfS_,"a",@progbits
	.sectionflags	@""
	.align	4
.nv.constant0._Z4cubePfS_:
	.zero		912


//--------------------- SYMBOLS --------------------------

	.type		.nv.reservedSmem.offset0,@object
	.size		.nv.reservedSmem.offset0,0x4
